//
// Generated by NVIDIA NVVM Compiler
//
// Compiler Build ID: CL-36424714
// Cuda compilation tools, release 13.0, V13.0.88
// Based on NVVM 20.0.0
//

.version 9.0
.target sm_100
.address_size 64

	// .globl	nested

.visible .entry nested(
	.param .u32 nested_param_0,
	.param .u64 .ptr .align 1 nested_param_1,
	.param .u64 .ptr .align 1 nested_param_2
)
{
	.reg .pred 	%p<13>;
	.reg .b32 	%r<40>;
	.reg .b64 	%rd<8>;

	ld.param.u32 	%r20, [nested_param_0];
	ld.param.u64 	%rd3, [nested_param_1];
	ld.param.u64 	%rd4, [nested_param_2];
	setp.lt.s32 	%p1, %r20, 1;
	@%p1 bra 	$L__BB0_20;
	cvta.to.global.u64 	%rd5, %rd3;
	cvta.to.global.u64 	%rd6, %rd4;
	mov.u32 	%r22, %tid.x;
	mov.u32 	%r23, %ntid.x;
	mov.u32 	%r24, %ctaid.x;
	mad.lo.s32 	%r25, %r24, %r23, %r22;
	mul.wide.s32 	%rd7, %r25, 4;
	add.s64 	%rd1, %rd5, %rd7;
	add.s64 	%rd2, %rd6, %rd7;
	and.b32  	%r1, %r20, 15;
	add.s32 	%r2, %r1, -1;
	and.b32  	%r3, %r20, 7;
	add.s32 	%r4, %r3, -1;
	and.b32  	%r5, %r20, 3;
	and.b32  	%r26, %r20, 2147483632;
	neg.s32 	%r6, %r26;
	mov.b32 	%r34, 0;
$L__BB0_2:
	mov.b32 	%r35, 0;
$L__BB0_3:
	mov.b32 	%r36, 0;
$L__BB0_4:
	mov.b32 	%r37, 0;
$L__BB0_5:
	setp.lt.u32 	%p2, %r20, 16;
	@%p2 bra 	$L__BB0_8;
	ld.global.u32 	%r39, [%rd1];
	mov.u32 	%r38, %r6;
$L__BB0_7:
	.pragma "nounroll";
	st.global.u32 	[%rd2], %r39;
	ld.global.u32 	%r30, [%rd1];
	st.global.u32 	[%rd2], %r30;
	ld.global.u32 	%r39, [%rd1];
	st.global.u32 	[%rd2], %r39;
	add.s32 	%r38, %r38, 16;
	setp.ne.s32 	%p3, %r38, 0;
	@%p3 bra 	$L__BB0_7;
$L__BB0_8:
	setp.eq.s32 	%p4, %r1, 0;
	@%p4 bra 	$L__BB0_16;
	setp.lt.u32 	%p5, %r2, 7;
	@%p5 bra 	$L__BB0_11;
	ld.global.u32 	%r31, [%rd1];
	st.global.u32 	[%rd2], %r31;
$L__BB0_11:
	setp.eq.s32 	%p6, %r3, 0;
	@%p6 bra 	$L__BB0_16;
	setp.lt.u32 	%p7, %r4, 3;
	@%p7 bra 	$L__BB0_14;
	ld.global.u32 	%r32, [%rd1];
	st.global.u32 	[%rd2], %r32;
$L__BB0_14:
	setp.eq.s32 	%p8, %r5, 0;
	@%p8 bra 	$L__BB0_16;
	ld.global.u32 	%r33, [%rd1];
	st.global.u32 	[%rd2], %r33;
$L__BB0_16:
	add.s32 	%r37, %r37, 1;
	setp.ne.s32 	%p9, %r37, %r20;
	@%p9 bra 	$L__BB0_5;
	add.s32 	%r36, %r36, 1;
	setp.ne.s32 	%p10, %r36, %r20;
	@%p10 bra 	$L__BB0_4;
	add.s32 	%r35, %r35, 1;
	setp.ne.s32 	%p11, %r35, %r20;
	@%p11 bra 	$L__BB0_3;
	add.s32 	%r34, %r34, 1;
	setp.ne.s32 	%p12, %r34, %r20;
	@%p12 bra 	$L__BB0_2;
$L__BB0_20:
	ret;

}


// ===== COMPILED SASS (sm_100) =====

	.target	sm_100

	.elftype	@"ET_EXEC"


//--------------------- .note.nv.tkinfo           --------------------------
	.section	.note.nv.tkinfo,"",@"SHT_NOTE"
	.sectionflags	@"SHF_NOTE_NV_TKINFO"
	.tkinfo
        /*0018*/ 	.word	0x00000002
        /*0030*/ 	.string	""
        /*0030*/ 	.string	"ptxas"
        /*0030*/ 	.string	"Cuda compilation tools, release 13.0, V13.0.88"
        /*0030*/ 	.string	"Build cuda_13.0.r13.0/compiler.36424714_0"
        /*0030*/ 	.string	"-arch sm_100 -m 64 "



//--------------------- .note.nv.cuinfo           --------------------------
	.section	.note.nv.cuinfo,"",@"SHT_NOTE"
	.sectionflags	@"SHF_NOTE_NV_CUINFO"
        /*0018*/ 	.short	0x0002
        /*001a*/ 	.short	0x0064
        /*001c*/ 	.short	0x0082
	.zero		2


//--------------------- .nv.info                  --------------------------
	.section	.nv.info,"",@"SHT_CUDA_INFO"
	.align	4


	//----- nvinfo : EIATTR_REGCOUNT
	.align		4
        /*0000*/ 	.byte	0x04, 0x2f
        /*0002*/ 	.short	(.L_1 - .L_0)
	.align		4
.L_0:
        /*0004*/ 	.word	index@(nested)
        /*0008*/ 	.word	0x0000000e


	//----- nvinfo : EIATTR_FRAME_SIZE
	.align		4
.L_1:
        /*000c*/ 	.byte	0x04, 0x11
        /*000e*/ 	.short	(.L_3 - .L_2)
	.align		4
.L_2:
        /*0010*/ 	.word	index@(nested)
        /*0014*/ 	.word	0x00000000


	//----- nvinfo : EIATTR_MIN_STACK_SIZE
	.align		4
.L_3:
        /*0018*/ 	.byte	0x04, 0x12
        /*001a*/ 	.short	(.L_5 - .L_4)
	.align		4
.L_4:
        /*001c*/ 	.word	index@(nested)
        /*0020*/ 	.word	0x00000000
.L_5:


//--------------------- .nv.compat                --------------------------
	.section	.nv.compat,"",@"SHT_CUDA_COMPAT_INFO"
	.align	4
        /*0000*/ 	.byte	0x02, 0x09, 0x00, 0x00, 0x02, 0x02, 0x01, 0x00, 0x02, 0x05, 0x05, 0x00, 0x03, 0x07, 0x01, 0x01
        /*0010*/ 	.byte	0x02, 0x03, 0x00, 0x00, 0x02, 0x06, 0x01, 0x00, 0x04, 0x0b, 0x08, 0x00, 0x09, 0x00, 0x00, 0x00
        /*0020*/ 	.byte	0x00, 0x00, 0x00, 0x00


//--------------------- .nv.info.nested           --------------------------
	.section	.nv.info.nested,"",@"SHT_CUDA_INFO"
	.sectionflags	@""
	.align	4


	//----- nvinfo : EIATTR_CUDA_API_VERSION
	.align		4
        /*0000*/ 	.byte	0x04, 0x37
        /*0002*/ 	.short	(.L_7 - .L_6)
.L_6:
        /*0004*/ 	.word	0x00000082


	//----- nvinfo : EIATTR_KPARAM_INFO
	.align		4
.L_7:
        /*0008*/ 	.byte	0x04, 0x17
        /*000a*/ 	.short	(.L_9 - .L_8)
.L_8:
        /*000c*/ 	.word	0x00000000
        /*0010*/ 	.short	0x0002
        /*0012*/ 	.short	0x0010
        /*0014*/ 	.byte	0x00, 0xf5, 0x21, 0x00


	//----- nvinfo : EIATTR_KPARAM_INFO
	.align		4
.L_9:
        /*0018*/ 	.byte	0x04, 0x17
        /*001a*/ 	.short	(.L_11 - .L_10)
.L_10:
        /*001c*/ 	.word	0x00000000
        /*0020*/ 	.short	0x0001
        /*0022*/ 	.short	0x0008
        /*0024*/ 	.byte	0x00, 0xf5, 0x21, 0x00


	//----- nvinfo : EIATTR_KPARAM_INFO
	.align		4
.L_11:
        /*0028*/ 	.byte	0x04, 0x17
        /*002a*/ 	.short	(.L_13 - .L_12)
.L_12:
        /*002c*/ 	.word	0x00000000
        /*0030*/ 	.short	0x0000
        /*0032*/ 	.short	0x0000
        /*0034*/ 	.byte	0x00, 0xf0, 0x11, 0x00


	//----- nvinfo : EIATTR_SPARSE_MMA_MASK
	.align		4
.L_13:
        /*0038*/ 	.byte	0x03, 0x50
        /*003a*/ 	.short	0x0000


	//----- nvinfo : EIATTR_MAXREG_COUNT
	.align		4
        /*003c*/ 	.byte	0x03, 0x1b
        /*003e*/ 	.short	0x00ff


	//----- nvinfo : EIATTR_MERCURY_ISA_VERSION
	.align		4
        /*0040*/ 	.byte	0x03, 0x5f
        /*0042*/ 	.short	0x0101


	//----- nvinfo : EIATTR_VRC_CTA_INIT_COUNT
	.align		4
        /*0044*/ 	.byte	0x02, 0x4a
	.zero		1
	.zero		1


	//----- nvinfo : EIATTR_EXIT_INSTR_OFFSETS
	.align		4
        /*0048*/ 	.byte	0x04, 0x1c
        /*004a*/ 	.short	(.L_15 - .L_14)


	//   ....[0]....
.L_14:
        /*004c*/ 	.word	0x00000030


	//   ....[1]....
        /*0050*/ 	.word	0x00000430


	//----- nvinfo : EIATTR_CBANK_PARAM_SIZE
	.align		4
.L_15:
        /*0054*/ 	.byte	0x03, 0x19
        /*0056*/ 	.short	0x0018


	//----- nvinfo : EIATTR_PARAM_CBANK
	.align		4
        /*0058*/ 	.byte	0x04, 0x0a
        /*005a*/ 	.short	(.L_17 - .L_16)
	.align		4
.L_16:
        /*005c*/ 	.word	index@(.nv.constant0.nested)
        /*0060*/ 	.short	0x0380
        /*0062*/ 	.short	0x0018


	//----- nvinfo : EIATTR_SW_WAR
	.align		4
.L_17:
        /*0064*/ 	.byte	0x04, 0x36
        /*0066*/ 	.short	(.L_19 - .L_18)
.L_18:
        /*0068*/ 	.word	0x00000008
.L_19:


//--------------------- .nv.callgraph             --------------------------
	.section	.nv.callgraph,"",@"SHT_CUDA_CALLGRAPH"
	.align	4
	.sectionentsize	8
	.align		4
        /*0000*/ 	.word	0x00000000
	.align		4
        /*0004*/ 	.word	0xffffffff
	.align		4
        /*0008*/ 	.word	0x00000000
	.align		4
        /*000c*/ 	.word	0xfffffffe
	.align		4
        /*0010*/ 	.word	0x00000000
	.align		4
        /*0014*/ 	.word	0xfffffffd
	.align		4
        /*0018*/ 	.word	0x00000000
	.align		4
        /*001c*/ 	.word	0xfffffffc


//--------------------- .text.nested              --------------------------
	.section	.text.nested,"ax",@progbits
	.align	128
        .global         nested
        .type           nested,@function
        .size           nested,(.L_x_10 - nested)
        .other          nested,@"STO_CUDA_ENTRY STV_DEFAULT"
nested:
.text.nested:
[----:B------:R-:W-:Y:S08]  /*0000*/  LDC R1, c[0x0][0x37c] ;  /* 0x0000df00ff017b82 */ /* 0x000ff00000000800 */
[----:B------:R-:W0:Y:S02]  /*0010*/  LDC R6, c[0x0][0x380] ;  /* 0x0000e000ff067b82 */ /* 0x000e240000000800 */
[----:B0-----:R-:W-:-:S13]  /*0020*/  ISETP.GE.AND P0, PT, R6, 0x1, PT ;  /* 0x000000010600780c */ /* 0x001fda0003f06270 */
[----:B------:R-:W-:Y:S05]  /*0030*/  @!P0 EXIT ;  /* 0x000000000000894d */ /* 0x000fea0003800000 */
[----:B------:R-:W0:Y:S01]  /*0040*/  S2R R7, SR_TID.X ;  /* 0x0000000000077919 */ /* 0x000e220000002100 */
[----:B------:R-:W0:Y:S01]  /*0050*/  LDCU UR4, c[0x0][0x360] ;  /* 0x00006c00ff0477ac */ /* 0x000e220008000800 */
[----:B------:R-:W1:Y:S01]  /*0060*/  LDC.64 R2, c[0x0][0x388] ;  /* 0x0000e200ff027b82 */ /* 0x000e620000000a00 */
[C---:B------:R-:W-:Y:S01]  /*0070*/  LOP3.LUT R8, R6.reuse, 0xf, RZ, 0xc0, !PT ;  /* 0x0000000f06087812 */ /* 0x040fe200078ec0ff */
[----:B------:R-:W0:Y:S01]  /*0080*/  S2R R0, SR_CTAID.X ;  /* 0x0000000000007919 */ /* 0x000e220000002500 */
[----:B------:R-:W-:Y:S01]  /*0090*/  LOP3.LUT R10, R6, 0x7, RZ, 0xc0, !PT ;  /* 0x00000007060a7812 */ /* 0x000fe200078ec0ff */
[----:B------:R-:W2:Y:S02]  /*00a0*/  LDCU.64 UR8, c[0x0][0x358] ;  /* 0x00006b00ff0877ac */ /* 0x000ea40008000a00 */
[----:B------:R-:W-:Y:S02]  /*00b0*/  VIADD R9, R8, 0xffffffff ;  /* 0xffffffff08097836 */ /* 0x000fe40000000000 */
[----:B------:R-:W3:Y:S01]  /*00c0*/  LDC.64 R4, c[0x0][0x390] ;  /* 0x0000e400ff047b82 */ /* 0x000ee20000000a00 */
[----:B------:R-:W-:-:S02]  /*00d0*/  VIADD R11, R10, 0xffffffff ;  /* 0xffffffff0a0b7836 */ /* 0x000fc40000000000 */
[----:B------:R-:W-:-:S03]  /*00e0*/  ISETP.GE.U32.AND P1, PT, R9, 0x7, PT ;  /* 0x000000070900780c */ /* 0x000fc60003f26070 */
[----:B------:R-:W-:Y:S01]  /*00f0*/  ISETP.GE.U32.AND P0, PT, R11, 0x3, PT ;  /* 0x000000030b00780c */ /* 0x000fe20003f06070 */
[----:B0-----:R-:W-:Y:S01]  /*0100*/  IMAD R7, R0, UR4, R7 ;  /* 0x0000000400077c24 */ /* 0x001fe2000f8e0207 */
[----:B------:R-:W-:Y:S01]  /*0110*/  LOP3.LUT R0, R6, 0x7ffffff0, RZ, 0xc0, !PT ;  /* 0x7ffffff006007812 */ /* 0x000fe200078ec0ff */
[----:B------:R-:W-:Y:S02]  /*0120*/  UMOV UR4, URZ ;  /* 0x000000ff00047c82 */ /* 0x000fe40008000000 */
[----:B-1----:R-:W-:-:S04]  /*0130*/  IMAD.WIDE R2, R7, 0x4, R2 ;  /* 0x0000000407027825 */ /* 0x002fc800078e0202 */
[----:B---3--:R-:W-:-:S04]  /*0140*/  IMAD.WIDE R4, R7, 0x4, R4 ;  /* 0x0000000407047825 */ /* 0x008fc800078e0204 */
[----:B--2---:R-:W-:-:S07]  /*0150*/  IMAD.MOV R6, RZ, RZ, -R0 ;  /* 0x000000ffff067224 */ /* 0x004fce00078e0a00 */
.L_x_8:
[----:B0-----:R-:W0:Y:S01]  /*0160*/  LDCU UR5, c[0x0][0x380] ;  /* 0x00007000ff0577ac */ /* 0x001e220008000800 */
[----:B------:R-:W-:-:S04]  /*0170*/  UIADD3 UR4, UPT, UPT, UR4, 0x1, URZ ;  /* 0x0000000104047890 */ /* 0x000fc8000fffe0ff */
[----:B0-----:R-:W-:-:S03]  /*0180*/  UISETP.NE.AND UP3, UPT, UR4, UR5, UPT ;  /* 0x000000050400728c */ /* 0x001fc6000bf65270 */
[----:B-1234-:R-:W-:-:S08]  /*0190*/  UMOV UR5, URZ ;  /* 0x000000ff00057c82 */ /* 0x01efd00008000000 */
.L_x_7:
[----:B0-----:R-:W0:Y:S01]  /*01a0*/  LDCU UR6, c[0x0][0x380] ;  /* 0x00007000ff0677ac */ /* 0x001e220008000800 */
[----:B------:R-:W-:-:S04]  /*01b0*/  UIADD3 UR5, UPT, UPT, UR5, 0x1, URZ ;  /* 0x0000000105057890 */ /* 0x000fc8000fffe0ff */
[----:B0-----:R-:W-:-:S03]  /*01c0*/  UISETP.NE.AND UP2, UPT, UR5, UR6, UPT ;  /* 0x000000060500728c */ /* 0x001fc6000bf45270 */
[----:B-1234-:R-:W-:-:S08]  /*01d0*/  UMOV UR6, URZ ;  /* 0x000000ff00067c82 */ /* 0x01efd00008000000 */
.L_x_6:
[----:B0-----:R-:W0:Y:S01]  /*01e0*/  LDCU UR7, c[0x0][0x380] ;  /* 0x00007000ff0777ac */ /* 0x001e220008000800 */
[----:B------:R-:W-:-:S04]  /*01f0*/  UIADD3 UR6, UPT, UPT, UR6, 0x1, URZ ;  /* 0x0000000106067890 */ /* 0x000fc8000fffe0ff */
[----:B0-----:R-:W-:-:S03]  /*0200*/  UISETP.NE.AND UP1, UPT, UR6, UR7, UPT ;  /* 0x000000070600728c */ /* 0x001fc6000bf25270 */
[----:B-1234-:R-:W-:-:S08]  /*0210*/  UMOV UR7, URZ ;  /* 0x000000ff00077c82 */ /* 0x01efd00008000000 */
.L_x_5:
[----:B0-----:R-:W0:Y:S01]  /*0220*/  LDCU UR10, c[0x0][0x380] ;  /* 0x00007000ff0a77ac */ /* 0x001e220008000800 */
[----:B------:R-:W-:Y:S01]  /*0230*/  ISETP.NE.AND P3, PT, R8, RZ, PT ;  /* 0x000000ff0800720c */ /* 0x000fe20003f65270 */
[----:B------:R-:W-:Y:S02]  /*0240*/  UIADD3 UR7, UPT, UPT, UR7, 0x1, URZ ;  /* 0x0000000107077890 */ /* 0x000fe4000fffe0ff */
[----:B0-----:R-:W-:Y:S02]  /*0250*/  UISETP.GE.U32.AND UP4, UPT, UR10, 0x10, UPT ;  /* 0x000000100a00788c */ /* 0x001fe4000bf86070 */
[----:B------:R-:W-:-:S07]  /*0260*/  UISETP.NE.AND UP0, UPT, UR7, UR10, UPT ;  /* 0x0000000a0700728c */ /* 0x000fce000bf05270 */
[----:B-1234-:R-:W-:Y:S05]  /*0270*/  BRA.U !UP4, `(.L_x_0) ;  /* 0x000000010c287547 */ /* 0x01efea000b800000 */
[----:B------:R0:W5:Y:S01]  /*0280*/  LDG.E R7, desc[UR8][R2.64] ;  /* 0x0000000802077981 */ /* 0x000162000c1e1900 */
[----:B------:R-:W-:-:S07]  /*0290*/  IMAD.MOV.U32 R0, RZ, RZ, R6 ;  /* 0x000000ffff007224 */ /* 0x000fce00078e0006 */
.L_x_1:
[----:B-----5:R1:W-:Y:S04]  /*02a0*/  STG.E desc[UR8][R4.64], R7 ;  /* 0x0000000704007986 */ /* 0x0203e8000c101908 */
[----:B--2---:R-:W2:Y:S01]  /*02b0*/  LDG.E R9, desc[UR8][R2.64] ;  /* 0x0000000802097981 */ /* 0x004ea2000c1e1900 */
[----:B------:R-:W-:-:S05]  /*02c0*/  VIADD R0, R0, 0x10 ;  /* 0x0000001000007836 */ /* 0x000fca0000000000 */
[----:B------:R-:W-:Y:S01]  /*02d0*/  ISETP.NE.AND P2, PT, R0, RZ, PT ;  /* 0x000000ff0000720c */ /* 0x000fe20003f45270 */
[----:B--2---:R2:W-:Y:S04]  /*02e0*/  STG.E desc[UR8][R4.64], R9 ;  /* 0x0000000904007986 */ /* 0x0045e8000c101908 */
[----:B-1----:R-:W3:Y:S04]  /*02f0*/  LDG.E R7, desc[UR8][R2.64] ;  /* 0x0000000802077981 */ /* 0x002ee8000c1e1900 */
[----:B---3--:R2:W-:Y:S04]  /*0300*/  STG.E desc[UR8][R4.64], R7 ;  /* 0x0000000704007986 */ /* 0x0085e8000c101908 */
[----:B------:R-:W-:Y:S05]  /*0310*/  @P2 BRA `(.L_x_1) ;  /* 0xfffffffc00e02947 */ /* 0x000fea000383ffff */
.L_x_0:
[----:B------:R-:W-:Y:S05]  /*0320*/  @!P3 BRA `(.L_x_2) ;  /* 0x000000000030b947 */ /* 0x000fea0003800000 */
[----:B------:R-:W-:Y:S01]  /*0330*/  ISETP.NE.AND P2, PT, R10, RZ, PT ;  /* 0x000000ff0a00720c */ /* 0x000fe20003f45270 */
[----:B------:R-:W-:-:S12]  /*0340*/  @!P1 BRA `(.L_x_3) ;  /* 0x0000000000089947 */ /* 0x000fd80003800000 */
[----:B--2---:R-:W2:Y:S04]  /*0350*/  LDG.E R7, desc[UR8][R2.64] ;  /* 0x0000000802077981 */ /* 0x004ea8000c1e1900 */
[----:B--2---:R1:W-:Y:S02]  /*0360*/  STG.E desc[UR8][R4.64], R7 ;  /* 0x0000000704007986 */ /* 0x0043e4000c101908 */
.L_x_3:
[----:B------:R-:W-:Y:S05]  /*0370*/  @!P2 BRA `(.L_x_2) ;  /* 0x00000000001ca947 */ /* 0x000fea0003800000 */
[----:B------:R-:W-:Y:S01]  /*0380*/  ULOP3.LUT UP4, URZ, UR10, 0x3, URZ, 0xc0, !UPT ;  /* 0x000000030aff7892 */ /* 0x000fe2000f88c0ff */
[----:B------:R-:W-:Y:S10]  /*0390*/  @!P0 BRA `(.L_x_4) ;  /* 0x0000000000088947 */ /* 0x000ff40003800000 */
[----:B-12---:R-:W2:Y:S04]  /*03a0*/  LDG.E R7, desc[UR8][R2.64] ;  /* 0x0000000802077981 */ /* 0x006ea8000c1e1900 */
[----:B--2---:R3:W-:Y:S02]  /*03b0*/  STG.E desc[UR8][R4.64], R7 ;  /* 0x0000000704007986 */ /* 0x0047e4000c101908 */
.L_x_4:
[----:B------:R-:W-:Y:S05]  /*03c0*/  BRA.U !UP4, `(.L_x_2) ;  /* 0x000000010c087547 */ /* 0x000fea000b800000 */
[----:B-123--:R-:W2:Y:S04]  /*03d0*/  LDG.E R7, desc[UR8][R2.64] ;  /* 0x0000000802077981 */ /* 0x00eea8000c1e1900 */
[----:B--2---:R4:W-:Y:S02]  /*03e0*/  STG.E desc[UR8][R4.64], R7 ;  /* 0x0000000704007986 */ /* 0x0049e4000c101908 */
.L_x_2:
[----:B------:R-:W-:Y:S05]  /*03f0*/  BRA.U UP0, `(.L_x_5) ;  /* 0xfffffffd00887547 */ /* 0x000fea000b83ffff */
[----:B------:R-:W-:Y:S05]  /*0400*/  BRA.U UP1, `(.L_x_6) ;  /* 0xfffffffd01747547 */ /* 0x000fea000b83ffff */
[----:B------:R-:W-:Y:S05]  /*0410*/  BRA.U UP2, `(.L_x_7) ;  /* 0xfffffffd02607547 */ /* 0x000fea000b83ffff */
[----:B------:R-:W-:Y:S05]  /*0420*/  BRA.U UP3, `(.L_x_8) ;  /* 0xfffffffd034c7547 */ /* 0x000fea000b83ffff */
[----:B------:R-:W-:Y:S05]  /*0430*/  EXIT ;  /* 0x000000000000794d */ /* 0x000fea0003800000 */
.L_x_9:
[----:B------:R-:W-:-:S00]  /*0440*/  BRA `(.L_x_9) ;  /* 0xfffffffc00fc7947 */ /* 0x000fc0000383ffff */
[----:B------:R-:W-:-:S00]  /*0450*/  NOP ;  /* 0x0000000000007918 */ /* 0x000fc00000000000 */
        /* <DEDUP_REMOVED lines=10> */
.L_x_10:


//--------------------- .nv.shared.reserved.0     --------------------------
	.section	.nv.shared.reserved.0,"aw",@nobits
	.weak		__nv_reservedSMEM_offset_0_alias
	.size		__nv_reservedSMEM_offset_0_alias, 0, 64
	.other		__nv_reservedSMEM_offset_0_alias,@"STO_CUDA_RESERVED_SHARED STV_DEFAULT"
__nv_reservedSMEM_offset_0_alias:
	.zero		0
	.zero		64


//--------------------- .nv.constant0.nested      --------------------------
	.section	.nv.constant0.nested,"a",@progbits
	.sectionflags	@""
	.align	4
.nv.constant0.nested:
	.zero		920


//--------------------- SYMBOLS --------------------------

	.type		.nv.reservedSmem.offset0,@object
	.size		.nv.reservedSmem.offset0,0x4
